	.headerflags	@"EF_CUDA_TEXMODE_UNIFIED EF_CUDA_64BIT_ADDRESS EF_CUDA_ACCELERATORS EF_CUDA_SM90 EF_CUDA_VIRTUAL_SM(EF_CUDA_SM90)"
	.elftype	@"ET_EXEC"


//--------------------- .nv.info                  --------------------------
	.section	.nv.info,"",@"SHT_CUDA_INFO"
	.align	4


	//----- nvinfo : EIATTR_REGCOUNT
	.align		4
        /*0000*/ 	.byte	0x04, 0x2f
        /*0002*/ 	.short	(.L_2 - .L_1)
	.align		4
.L_1:
        /*0004*/ 	.word	index@(triton_per_fused__native_batch_norm_legit_convolution_relu_30)
        /*0008*/ 	.word	0x0000001b


	//----- nvinfo : EIATTR_MIN_STACK_SIZE
	.align		4
.L_2:
        /*000c*/ 	.byte	0x04, 0x12
        /*000e*/ 	.short	(.L_4 - .L_3)
	.align		4
.L_3:
        /*0010*/ 	.word	index@(triton_per_fused__native_batch_norm_legit_convolution_relu_30)
        /*0014*/ 	.word	0x00000000


	//----- nvinfo : EIATTR_FRAME_SIZE
	.align		4
.L_4:
        /*0018*/ 	.byte	0x04, 0x11
        /*001a*/ 	.short	(.L_6 - .L_5)
	.align		4
.L_5:
        /*001c*/ 	.word	index@(triton_per_fused__native_batch_norm_legit_convolution_relu_30)
        /*0020*/ 	.word	0x00000000


	//----- nvinfo : EIATTR_MIN_STACK_SIZE
	.align		4
.L_6:
        /*0024*/ 	.byte	0x04, 0x12
        /*0026*/ 	.short	(.L_8 - .L_7)
	.align		4
.L_7:
        /*0028*/ 	.word	index@(triton_per_fused__native_batch_norm_legit_convolution_relu_30)
        /*002c*/ 	.word	0x00000000
.L_8:


//--------------------- .nv.info.triton_per_fused__native_batch_norm_legit_convolution_relu_30 --------------------------
	.section	.nv.info.triton_per_fused__native_batch_norm_legit_convolution_relu_30,"",@"SHT_CUDA_INFO"
	.sectionflags	@""
	.align	4


	//----- nvinfo : EIATTR_CUDA_API_VERSION
	.align		4
        /*0000*/ 	.byte	0x04, 0x37
        /*0002*/ 	.short	(.L_10 - .L_9)
.L_9:
        /*0004*/ 	.word	0x0000007c


	//----- nvinfo : EIATTR_KPARAM_INFO
	.align		4
.L_10:
        /*0008*/ 	.byte	0x04, 0x17
        /*000a*/ 	.short	(.L_12 - .L_11)
.L_11:
        /*000c*/ 	.word	0x00000000
        /*0010*/ 	.short	0x0006
        /*0012*/ 	.short	0x002c
        /*0014*/ 	.byte	0x00, 0xf0, 0x11, 0x00


	//----- nvinfo : EIATTR_KPARAM_INFO
	.align		4
.L_12:
        /*0018*/ 	.byte	0x04, 0x17
        /*001a*/ 	.short	(.L_14 - .L_13)
.L_13:
        /*001c*/ 	.word	0x00000000
        /*0020*/ 	.short	0x0005
        /*0022*/ 	.short	0x0028
        /*0024*/ 	.byte	0x00, 0xf0, 0x11, 0x00


	//----- nvinfo : EIATTR_KPARAM_INFO
	.align		4
.L_14:
        /*0028*/ 	.byte	0x04, 0x17
        /*002a*/ 	.short	(.L_16 - .L_15)
.L_15:
        /*002c*/ 	.word	0x00000000
        /*0030*/ 	.short	0x0004
        /*0032*/ 	.short	0x0020
        /*0034*/ 	.byte	0x00, 0xf4, 0x21, 0x00


	//----- nvinfo : EIATTR_KPARAM_INFO
	.align		4
.L_16:
        /*0038*/ 	.byte	0x04, 0x17
        /*003a*/ 	.short	(.L_18 - .L_17)
.L_17:
        /*003c*/ 	.word	0x00000000
        /*0040*/ 	.short	0x0003
        /*0042*/ 	.short	0x0018
        /*0044*/ 	.byte	0x00, 0xf4, 0x21, 0x00


	//----- nvinfo : EIATTR_KPARAM_INFO
	.align		4
.L_18:
        /*0048*/ 	.byte	0x04, 0x17
        /*004a*/ 	.short	(.L_20 - .L_19)
.L_19:
        /*004c*/ 	.word	0x00000000
        /*0050*/ 	.short	0x0002
        /*0052*/ 	.short	0x0010
        /*0054*/ 	.byte	0x00, 0xf4, 0x21, 0x00


	//----- nvinfo : EIATTR_KPARAM_INFO
	.align		4
.L_20:
        /*0058*/ 	.byte	0x04, 0x17
        /*005a*/ 	.short	(.L_22 - .L_21)
.L_21:
        /*005c*/ 	.word	0x00000000
        /*0060*/ 	.short	0x0001
        /*0062*/ 	.short	0x0008
        /*0064*/ 	.byte	0x00, 0xf4, 0x21, 0x00


	//----- nvinfo : EIATTR_KPARAM_INFO
	.align		4
.L_22:
        /*0068*/ 	.byte	0x04, 0x17
        /*006a*/ 	.short	(.L_24 - .L_23)
.L_23:
        /*006c*/ 	.word	0x00000000
        /*0070*/ 	.short	0x0000
        /*0072*/ 	.short	0x0000
        /*0074*/ 	.byte	0x00, 0xf4, 0x21, 0x00


	//----- nvinfo : EIATTR_SPARSE_MMA_MASK
	.align		4
.L_24:
        /*0078*/ 	.byte	0x03, 0x50
        /*007a*/ 	.short	0x0000


	//----- nvinfo : EIATTR_MAXREG_COUNT
	.align		4
        /*007c*/ 	.byte	0x03, 0x1b
        /*007e*/ 	.short	0x00ff


	//----- nvinfo : EIATTR_COOP_GROUP_MASK_REGIDS
	.align		4
        /*0080*/ 	.byte	0x04, 0x29
        /*0082*/ 	.short	(.L_26 - .L_25)


	//   ....[0]....
.L_25:
        /*0084*/ 	.word	0xffffffff


	//   ....[1]....
        /*0088*/ 	.word	0xffffffff


	//   ....[2]....
        /*008c*/ 	.word	0xffffffff


	//   ....[3]....
        /*0090*/ 	.word	0xffffffff


	//   ....[4]....
        /*0094*/ 	.word	0xffffffff


	//   ....[5]....
        /*0098*/ 	.word	0xffffffff


	//----- nvinfo : EIATTR_COOP_GROUP_INSTR_OFFSETS
	.align		4
.L_26:
        /*009c*/ 	.byte	0x04, 0x28
        /*009e*/ 	.short	(.L_28 - .L_27)


	//   ....[0]....
.L_27:
        /*00a0*/ 	.word	0x00000270


	//   ....[1]....
        /*00a4*/ 	.word	0x00000290


	//   ....[2]....
        /*00a8*/ 	.word	0x000002b0


	//   ....[3]....
        /*00ac*/ 	.word	0x00000330


	//   ....[4]....
        /*00b0*/ 	.word	0x00000350


	//   ....[5]....
        /*00b4*/ 	.word	0x000003c0


	//----- nvinfo : EIATTR_EXIT_INSTR_OFFSETS
	.align		4
.L_28:
        /*00b8*/ 	.byte	0x04, 0x1c
        /*00ba*/ 	.short	(.L_30 - .L_29)


	//   ....[0]....
.L_29:
        /*00bc*/ 	.word	0x00000540


	//   ....[1]....
        /*00c0*/ 	.word	0x00000570


	//----- nvinfo : EIATTR_REQNTID
	.align		4
.L_30:
        /*00c4*/ 	.byte	0x04, 0x10
        /*00c6*/ 	.short	(.L_32 - .L_31)
.L_31:
        /*00c8*/ 	.word	0x00000040
        /*00cc*/ 	.word	0x00000001
        /*00d0*/ 	.word	0x00000001


	//----- nvinfo : EIATTR_CBANK_PARAM_SIZE
	.align		4
.L_32:
        /*00d4*/ 	.byte	0x03, 0x19
        /*00d6*/ 	.short	0x0030


	//----- nvinfo : EIATTR_PARAM_CBANK
	.align		4
        /*00d8*/ 	.byte	0x04, 0x0a
        /*00da*/ 	.short	(.L_34 - .L_33)
	.align		4
.L_33:
        /*00dc*/ 	.word	index@(.nv.constant0.triton_per_fused__native_batch_norm_legit_convolution_relu_30)
        /*00e0*/ 	.short	0x0210
        /*00e2*/ 	.short	0x0030


	//----- nvinfo : EIATTR_SW_WAR
	.align		4
.L_34:
        /*00e4*/ 	.byte	0x04, 0x36
        /*00e6*/ 	.short	(.L_36 - .L_35)
.L_35:
        /*00e8*/ 	.word	0x00000008
.L_36:


//--------------------- .nv.callgraph             --------------------------
	.section	.nv.callgraph,"",@"SHT_CUDA_CALLGRAPH"
	.align	4
	.sectionentsize	8
	.align		4
        /*0000*/ 	.word	0x00000000
	.align		4
        /*0004*/ 	.word	0xffffffff
	.align		4
        /*0008*/ 	.word	0x00000000
	.align		4
        /*000c*/ 	.word	0xfffffffe
	.align		4
        /*0010*/ 	.word	0x00000000
	.align		4
        /*0014*/ 	.word	0xfffffffd
	.align		4
        /*0018*/ 	.word	0x00000000
	.align		4
        /*001c*/ 	.word	0xfffffffc


//--------------------- .nv.constant4             --------------------------
	.section	.nv.constant4,"a",@progbits
	.align	8
	.align		8
.nv.constant4:
        /*0000*/ 	.dword	_$_str


//--------------------- .text.triton_per_fused__native_batch_norm_legit_convolution_relu_30 --------------------------
	.section	.text.triton_per_fused__native_batch_norm_legit_convolution_relu_30,"ax",@progbits
	.sectionflags	@"SHF_BARRIERS=1"
	.align	128
        .global         triton_per_fused__native_batch_norm_legit_convolution_relu_30
        .type           triton_per_fused__native_batch_norm_legit_convolution_relu_30,@function
        .size           triton_per_fused__native_batch_norm_legit_convolution_relu_30,(.L_x_1 - triton_per_fused__native_batch_norm_legit_convolution_relu_30)
        .other          triton_per_fused__native_batch_norm_legit_convolution_relu_30,@"STO_CUDA_ENTRY STV_DEFAULT"
triton_per_fused__native_batch_norm_legit_convolution_relu_30:
.text.triton_per_fused__native_batch_norm_legit_convolution_relu_30:
[----:B------:R-:W0:Y:S01]  /*0000*/  LDC R1, c[0x0][0x28] ;  /* 0x00000a00ff017b82 */ /* 0x000e220000000800 */
[----:B------:R-:W1:Y:S07]  /*0010*/  S2R R7, SR_TID.X ;  /* 0x0000000000077919 */ /* 0x000e6e0000002100 */
[----:B------:R-:W2:Y:S01]  /*0020*/  LDC.64 R2, c[0x0][0x210] ;  /* 0x00008400ff027b82 */ /* 0x000ea20000000a00 */
[----:B------:R-:W-:Y:S01]  /*0030*/  CS2R R14, SRZ ;  /* 0x00000000000e7805 */ /* 0x000fe2000001ff00 */
[----:B------:R-:W-:Y:S01]  /*0040*/  ULDC.64 UR6, c[0x0][0x208] ;  /* 0x0000820000067ab9 */ /* 0x000fe20000000a00 */
[----:B------:R-:W3:Y:S05]  /*0050*/  S2R R6, SR_CTAID.X ;  /* 0x0000000000067919 */ /* 0x000eea0000002500 */
[----:B------:R-:W4:Y:S08]  /*0060*/  LDC.64 R4, c[0x0][0x218] ;  /* 0x00008600ff047b82 */ /* 0x000f300000000a00 */
[----:B------:R-:W5:Y:S01]  /*0070*/  S2UR UR5, SR_CgaCtaId ;  /* 0x00000000000579c3 */ /* 0x000f620000008800 */
[----:B------:R-:W-:Y:S01]  /*0080*/  UMOV UR4, 0x400 ;  /* 0x0000040000047882 */ /* 0x000fe20000000000 */
[----:B------:R-:W-:-:S06]  /*0090*/  MOV R24, 0x3d800000 ;  /* 0x3d80000000187802 */ /* 0x000fcc0000000f00 */
[----:B------:R-:W5:Y:S01]  /*00a0*/  LDC.64 R16, c[0x0][0x228] ;  /* 0x00008a00ff107b82 */ /* 0x000f620000000a00 */
[----:B-1----:R-:W-:Y:S01]  /*00b0*/  SHF.R.U32.HI R9, RZ, 0x3, R7 ;  /* 0x00000003ff097819 */ /* 0x002fe20000011607 */
[----:B---3--:R-:W-:-:S03]  /*00c0*/  IMAD.SHL.U32 R0, R6, 0x8, RZ ;  /* 0x0000000806007824 */ /* 0x008fc600078e00ff */
[----:B------:R-:W-:Y:S02]  /*00d0*/  SGXT.U32 R9, R9, 0x3 ;  /* 0x000000030909781a */ /* 0x000fe40000000000 */
[----:B------:R-:W-:Y:S01]  /*00e0*/  SHF.R.S32.HI R13, RZ, 0x1c, R6 ;  /* 0x0000001cff0d7819 */ /* 0x000fe20000011406 */
[----:B------:R-:W-:Y:S01]  /*00f0*/  IMAD.SHL.U32 R6, R7, 0x2, RZ ;  /* 0x0000000207067824 */ /* 0x000fe200078e00ff */
[----:B------:R-:W-:Y:S02]  /*0100*/  LOP3.LUT R8, R0, R9, RZ, 0xfc, !PT ;  /* 0x0000000900087212 */ /* 0x000fe400078efcff */
[----:B------:R-:W-:Y:S02]  /*0110*/  SGXT R13, R13, 0x1 ;  /* 0x000000010d0d781a */ /* 0x000fe40000000200 */
[----:B------:R-:W-:Y:S02]  /*0120*/  LOP3.LUT R11, R6, 0xe, RZ, 0xc0, !PT ;  /* 0x0000000e060b7812 */ /* 0x000fe400078ec0ff */
[----:B------:R-:W-:-:S02]  /*0130*/  LEA.HI R13, R13, R8, RZ, 0x9 ;  /* 0x000000080d0d7211 */ /* 0x000fc400078f48ff */
[C---:B------:R-:W-:Y:S02]  /*0140*/  ISETP.GE.AND P1, PT, R8.reuse, 0x800, PT ;  /* 0x000008000800780c */ /* 0x040fe40003f26270 */
[----:B------:R-:W-:Y:S02]  /*0150*/  LOP3.LUT R13, R13, 0xfffffe00, RZ, 0xc0, !PT ;  /* 0xfffffe000d0d7812 */ /* 0x000fe400078ec0ff */
[----:B------:R-:W-:-:S03]  /*0160*/  LEA R6, R8, R11, 0x4 ;  /* 0x0000000b08067211 */ /* 0x000fc600078e20ff */
[----:B------:R-:W-:Y:S01]  /*0170*/  IMAD.IADD R11, R8, 0x1, -R13 ;  /* 0x00000001080b7824 */ /* 0x000fe200078e0a0d */
[----:B------:R-:W-:Y:S01]  /*0180*/  HFMA2.MMA R8, -RZ, RZ, 0, 0 ;  /* 0x00000000ff087435 */ /* 0x000fe200000001ff */
[----:B--2---:R-:W-:-:S04]  /*0190*/  IMAD.WIDE R2, R6, 0x4, R2 ;  /* 0x0000000406027825 */ /* 0x004fc800078e0202 */
[----:B----4-:R-:W-:Y:S01]  /*01a0*/  IMAD.WIDE R10, R11, 0x4, R4 ;  /* 0x000000040b0a7825 */ /* 0x010fe200078e0204 */
[----:B------:R-:W2:Y:S04]  /*01b0*/  @!P1 LDG.E.64 R14, desc[UR6][R2.64] ;  /* 0x00000006020e9981 */ /* 0x000ea8000c1e1b00 */
[----:B------:R-:W3:Y:S01]  /*01c0*/  @!P1 LDG.E.EL R8, desc[UR6][R10.64] ;  /* 0x000000060a089981 */ /* 0x000ee2000c2e1900 */
[----:B-----5:R-:W-:Y:S01]  /*01d0*/  UPRMT UR4, UR5, 0x654, UR4 ;  /* 0x0000065405047896 */ /* 0x020fe20008000004 */
[----:B------:R-:W-:Y:S01]  /*01e0*/  LOP3.LUT P0, RZ, R7, 0x38, RZ, 0xc0, !PT ;  /* 0x0000003807ff7812 */ /* 0x000fe2000780c0ff */
[----:B0-----:R-:W-:-:S04]  /*01f0*/  IMAD.WIDE R16, R6, 0x4, R16 ;  /* 0x0000000406107825 */ /* 0x001fc800078e0210 */
[----:B------:R-:W-:Y:S02]  /*0200*/  LEA R19, R9, UR4, 0x2 ;  /* 0x0000000409137c11 */ /* 0x000fe4000f8e10ff */
[----:B--2---:R-:W-:Y:S02]  /*0210*/  SEL R5, R14, RZ, !P1 ;  /* 0x000000ff0e057207 */ /* 0x004fe40004800000 */
[----:B------:R-:W-:-:S03]  /*0220*/  SEL R15, R15, RZ, !P1 ;  /* 0x000000ff0f0f7207 */ /* 0x000fc60004800000 */
[--C-:B---3--:R-:W-:Y:S02]  /*0230*/  FADD R4, R5, R8.reuse ;  /* 0x0000000805047221 */ /* 0x108fe40000000000 */
[----:B------:R-:W-:-:S04]  /*0240*/  FADD R5, R15, R8 ;  /* 0x000000080f057221 */ /* 0x000fc80000000000 */
[----:B------:R-:W-:-:S05]  /*0250*/  FADD R8, R4, R5 ;  /* 0x0000000504087221 */ /* 0x000fca0000000000 */
[----:B------:R-:W-:-:S05]  /*0260*/  FSEL R12, R8, RZ, !P1 ;  /* 0x000000ff080c7208 */ /* 0x000fca0004800000 */
[----:B------:R-:W0:Y:S02]  /*0270*/  SHFL.BFLY PT, R13, R12, 0x4, 0x1f ;  /* 0x0c801f000c0d7f89 */ /* 0x000e2400000e0000 */
[----:B0-----:R-:W-:-:S05]  /*0280*/  FADD R13, R12, R13 ;  /* 0x0000000d0c0d7221 */ /* 0x001fca0000000000 */
[----:B------:R-:W0:Y:S02]  /*0290*/  SHFL.BFLY PT, R8, R13, 0x2, 0x1f ;  /* 0x0c401f000d087f89 */ /* 0x000e2400000e0000 */
[----:B0-----:R-:W-:-:S05]  /*02a0*/  FADD R14, R13, R8 ;  /* 0x000000080d0e7221 */ /* 0x001fca0000000000 */
[----:B------:R-:W0:Y:S02]  /*02b0*/  SHFL.BFLY PT, R11, R14, 0x1, 0x1f ;  /* 0x0c201f000e0b7f89 */ /* 0x000e2400000e0000 */
[----:B0-----:R-:W-:-:S04]  /*02c0*/  FADD R18, R14, R11 ;  /* 0x0000000b0e127221 */ /* 0x001fc80000000000 */
[C---:B------:R-:W-:Y:S01]  /*02d0*/  FFMA R8, R18.reuse, -0.0625, R5 ;  /* 0xbd80000012087823 */ /* 0x040fe20000000005 */
[----:B------:R-:W-:Y:S01]  /*02e0*/  FFMA R10, R18, -0.0625, R4 ;  /* 0xbd800000120a7823 */ /* 0x000fe20000000004 */
[----:B------:R-:W-:Y:S02]  /*02f0*/  STS [R19], R18 ;  /* 0x0000001213007388 */ /* 0x000fe40000000800 */
[----:B------:R-:W-:-:S04]  /*0300*/  FMUL R11, R8, R8 ;  /* 0x00000008080b7220 */ /* 0x000fc80000400000 */
[----:B------:R-:W-:-:S05]  /*0310*/  FFMA R11, R10, R10, R11 ;  /* 0x0000000a0a0b7223 */ /* 0x000fca000000000b */
[----:B------:R-:W-:-:S05]  /*0320*/  FSEL R15, R11, RZ, !P1 ;  /* 0x000000ff0b0f7208 */ /* 0x000fca0004800000 */
[----:B------:R-:W0:Y:S02]  /*0330*/  SHFL.BFLY PT, R12, R15, 0x4, 0x1f ;  /* 0x0c801f000f0c7f89 */ /* 0x000e2400000e0000 */
[----:B0-----:R-:W-:-:S05]  /*0340*/  FADD R12, R15, R12 ;  /* 0x0000000c0f0c7221 */ /* 0x001fca0000000000 */
[----:B------:R-:W0:Y:S02]  /*0350*/  SHFL.BFLY PT, R11, R12, 0x2, 0x1f ;  /* 0x0c401f000c0b7f89 */ /* 0x000e2400000e0000 */
[----:B0-----:R-:W-:Y:S01]  /*0360*/  FADD R13, R12, R11 ;  /* 0x0000000b0c0d7221 */ /* 0x001fe20000000000 */
[----:B------:R-:W-:Y:S02]  /*0370*/  LOP3.LUT R11, R7, 0x7, RZ, 0xc0, !PT ;  /* 0x00000007070b7812 */ /* 0x000fe400078ec0ff */
[----:B------:R-:W-:Y:S02]  /*0380*/  LOP3.LUT R7, R0, 0x7, R7, 0xf8, !PT ;  /* 0x0000000700077812 */ /* 0x000fe400078ef807 */
[----:B------:R-:W-:Y:S01]  /*0390*/  LEA R11, R11, UR4, 0x2 ;  /* 0x000000040b0b7c11 */ /* 0x000fe2000f8e10ff */
[----:B------:R-:W-:Y:S01]  /*03a0*/  BAR.SYNC.DEFER_BLOCKING 0x0 ;  /* 0x0000000000007b1d */ /* 0x000fe20000010000 */
[----:B------:R-:W-:-:S05]  /*03b0*/  ISETP.LT.AND P0, PT, R7, 0x800, !P0 ;  /* 0x000008000700780c */ /* 0x000fca0004701270 */
[----:B------:R-:W0:Y:S04]  /*03c0*/  SHFL.BFLY PT, R14, R13, 0x1, 0x1f ;  /* 0x0c201f000d0e7f89 */ /* 0x000e2800000e0000 */
[----:B------:R-:W-:Y:S01]  /*03d0*/  LDS R9, [R11] ;  /* 0x000000000b097984 */ /* 0x000fe20000000800 */
[----:B0-----:R-:W-:Y:S01]  /*03e0*/  FADD R20, R13, R14 ;  /* 0x0000000e0d147221 */ /* 0x001fe20000000000 */
[----:B------:R-:W-:Y:S03]  /*03f0*/  BAR.SYNC.DEFER_BLOCKING 0x0 ;  /* 0x0000000000007b1d */ /* 0x000fe60000010000 */
[----:B------:R-:W-:-:S05]  /*0400*/  FFMA R22, R20, R24, 9.9999997473787516356e-06 ;  /* 0x3727c5ac14167423 */ /* 0x000fca0000000018 */
[----:B------:R-:W0:Y:S01]  /*0410*/  LDC.64 R14, c[0x0][0x230] ;  /* 0x00008c00ff0e7b82 */ /* 0x000e220000000a00 */
[----:B------:R-:W1:Y:S07]  /*0420*/  MUFU.RSQ R23, R22 ;  /* 0x0000001600177308 */ /* 0x000e6e0000001400 */
[----:B------:R-:W2:Y:S01]  /*0430*/  LDC.64 R12, c[0x0][0x220] ;  /* 0x00008800ff0c7b82 */ /* 0x000ea20000000a00 */
[-C--:B-1----:R-:W-:Y:S01]  /*0440*/  FMUL R10, R10, R23.reuse ;  /* 0x000000170a0a7220 */ /* 0x082fe20000400000 */
[----:B------:R-:W-:Y:S01]  /*0450*/  FMUL R8, R8, R23 ;  /* 0x0000001708087220 */ /* 0x000fe20000400000 */
[----:B------:R-:W-:Y:S05]  /*0460*/  STS [R19], R20 ;  /* 0x0000001413007388 */ /* 0x000fea0000000800 */
[----:B------:R-:W-:Y:S01]  /*0470*/  BAR.SYNC.DEFER_BLOCKING 0x0 ;  /* 0x0000000000007b1d */ /* 0x000fe20000010000 */
[----:B------:R-:W-:Y:S01]  /*0480*/  FSETP.GEU.AND P2, PT, R10, RZ, PT ;  /* 0x000000ff0a00720b */ /* 0x000fe20003f4e000 */
[----:B0-----:R-:W-:Y:S01]  /*0490*/  IMAD.WIDE R14, R7, 0x4, R14 ;  /* 0x00000004070e7825 */ /* 0x001fe200078e020e */
[----:B------:R-:W-:-:S02]  /*04a0*/  FSETP.GEU.AND P3, PT, R8, RZ, PT ;  /* 0x000000ff0800720b */ /* 0x000fc40003f6e000 */
[----:B------:R-:W-:Y:S01]  /*04b0*/  FSEL R10, R10, RZ, P2 ;  /* 0x000000ff0a0a7208 */ /* 0x000fe20001000000 */
[----:B--2---:R-:W-:Y:S01]  /*04c0*/  IMAD.WIDE R12, R7, 0x4, R12 ;  /* 0x00000004070c7825 */ /* 0x004fe200078e020c */
[----:B------:R0:W1:Y:S04]  /*04d0*/  LDS R21, [R11] ;  /* 0x000000000b157984 */ /* 0x0000680000000800 */
[----:B------:R2:W-:Y:S01]  /*04e0*/  @!P1 STG.E.64 desc[UR6][R2.64], R4 ;  /* 0x0000000402009986 */ /* 0x0005e2000c101b06 */
[----:B0-----:R-:W-:-:S05]  /*04f0*/  FSEL R11, R8, RZ, P3 ;  /* 0x000000ff080b7208 */ /* 0x001fca0001800000 */
[----:B------:R2:W-:Y:S01]  /*0500*/  @!P1 STG.E.64 desc[UR6][R16.64], R10 ;  /* 0x0000000a10009986 */ /* 0x0005e2000c101b06 */
[----:B-1----:R-:W-:-:S06]  /*0510*/  FFMA R21, R21, R24, 9.9999997473787516356e-06 ;  /* 0x3727c5ac15157423 */ /* 0x002fcc0000000018 */
[----:B------:R-:W0:Y:S02]  /*0520*/  MUFU.RSQ R21, R21 ;  /* 0x0000001500157308 */ /* 0x000e240000001400 */
[----:B0-----:R2:W-:Y:S01]  /*0530*/  @P0 STG.E desc[UR6][R14.64], R21 ;  /* 0x000000150e000986 */ /* 0x0015e2000c101906 */
[----:B------:R-:W-:Y:S05]  /*0540*/  @!P0 EXIT ;  /* 0x000000000000894d */ /* 0x000fea0003800000 */
[----:B------:R-:W-:-:S05]  /*0550*/  FMUL R9, R9, 0.0625 ;  /* 0x3d80000009097820 */ /* 0x000fca0000400000 */
[----:B------:R-:W-:Y:S01]  /*0560*/  STG.E desc[UR6][R12.64], R9 ;  /* 0x000000090c007986 */ /* 0x000fe2000c101906 */
[----:B------:R-:W-:Y:S05]  /*0570*/  EXIT ;  /* 0x000000000000794d */ /* 0x000fea0003800000 */
.L_x_0:
[----:B------:R-:W-:-:S00]  /*0580*/  BRA `(.L_x_0) ;  /* 0xfffffffc00fc7947 */ /* 0x000fc0000383ffff */
[----:B------:R-:W-:-:S00]  /*0590*/  NOP ;  /* 0x0000000000007918 */ /* 0x000fc00000000000 */
        /* <DEDUP_REMOVED lines=14> */
.L_x_1:


//--------------------- .nv.global.init           --------------------------
	.section	.nv.global.init,"aw",@progbits
.nv.global.init:
	.type		_$_str,@object
	.size		_$_str,(.L_0 - _$_str)
_$_str:
        /*0000*/ 	.byte	0x5f, 0x5f, 0x43, 0x55, 0x44, 0x41, 0x5f, 0x46, 0x54, 0x5a, 0x00
.L_0:


//--------------------- .nv.shared.triton_per_fused__native_batch_norm_legit_convolution_relu_30 --------------------------
	.section	.nv.shared.triton_per_fused__native_batch_norm_legit_convolution_relu_30,"aw",@nobits
	.sectionflags	@""
	.align	16
	.zero		1024


//--------------------- .nv.constant0.triton_per_fused__native_batch_norm_legit_convolution_relu_30 --------------------------
	.section	.nv.constant0.triton_per_fused__native_batch_norm_legit_convolution_relu_30,"a",@progbits
	.sectionflags	@""
	.align	4
.nv.constant0.triton_per_fused__native_batch_norm_legit_convolution_relu_30:
	.zero		576
